//
// Generated by NVIDIA NVVM Compiler
//
// Compiler Build ID: CL-36424714
// Cuda compilation tools, release 13.0, V13.0.88
// Based on NVVM 20.0.0
//

.version 9.0
.target sm_100
.address_size 64

	// .globl	_Z9changeMatPiS_

.visible .entry _Z9changeMatPiS_(
	.param .u64 .ptr .align 1 _Z9changeMatPiS__param_0,
	.param .u64 .ptr .align 1 _Z9changeMatPiS__param_1
)
{
	.reg .pred 	%p<5>;
	.reg .b32 	%r<34>;
	.reg .b64 	%rd<9>;

	ld.param.u64 	%rd2, [_Z9changeMatPiS__param_0];
	ld.param.u64 	%rd1, [_Z9changeMatPiS__param_1];
	cvta.to.global.u64 	%rd3, %rd2;
	mov.u32 	%r21, %tid.x;
	mov.u32 	%r22, %tid.y;
	mov.u32 	%r23, %ntid.y;
	mad.lo.s32 	%r1, %r21, %r23, %r22;
	mul.wide.u32 	%rd4, %r1, 4;
	add.s64 	%rd5, %rd3, %rd4;
	ld.global.u32 	%r2, [%rd5];
	add.s32 	%r3, %r21, 1;
	and.b32  	%r4, %r3, 3;
	setp.lt.u32 	%p1, %r21, 3;
	mov.b32 	%r33, 1;
	@%p1 bra 	$L__BB0_3;
	mul.lo.s32 	%r25, %r2, %r2;
	mul.lo.s32 	%r5, %r25, %r25;
	and.b32  	%r26, %r3, 2044;
	neg.s32 	%r27, %r26;
	mov.b32 	%r33, 1;
$L__BB0_2:
	mul.lo.s32 	%r33, %r33, %r5;
	add.s32 	%r27, %r27, 4;
	setp.ne.s32 	%p2, %r27, 0;
	@%p2 bra 	$L__BB0_2;
$L__BB0_3:
	setp.eq.s32 	%p3, %r4, 0;
	@%p3 bra 	$L__BB0_6;
	neg.s32 	%r31, %r4;
$L__BB0_5:
	.pragma "nounroll";
	mul.lo.s32 	%r33, %r33, %r2;
	add.s32 	%r31, %r31, 1;
	setp.ne.s32 	%p4, %r31, 0;
	@%p4 bra 	$L__BB0_5;
$L__BB0_6:
	cvta.to.global.u64 	%rd6, %rd1;
	add.s64 	%rd8, %rd6, %rd4;
	st.global.u32 	[%rd8], %r33;
	ret;

}


// ===== COMPILED SASS (sm_100) =====

	.target	sm_100

	.elftype	@"ET_EXEC"


//--------------------- .note.nv.tkinfo           --------------------------
	.section	.note.nv.tkinfo,"",@"SHT_NOTE"
	.sectionflags	@"SHF_NOTE_NV_TKINFO"
	.tkinfo
        /*0018*/ 	.word	0x00000002
        /*0030*/ 	.string	""
        /*0030*/ 	.string	"ptxas"
        /*0030*/ 	.string	"Cuda compilation tools, release 13.0, V13.0.88"
        /*0030*/ 	.string	"Build cuda_13.0.r13.0/compiler.36424714_0"
        /*0030*/ 	.string	"-arch sm_100 -m 64 "



//--------------------- .note.nv.cuinfo           --------------------------
	.section	.note.nv.cuinfo,"",@"SHT_NOTE"
	.sectionflags	@"SHF_NOTE_NV_CUINFO"
        /*0018*/ 	.short	0x0002
        /*001a*/ 	.short	0x0064
        /*001c*/ 	.short	0x0082
	.zero		2


//--------------------- .nv.info                  --------------------------
	.section	.nv.info,"",@"SHT_CUDA_INFO"
	.align	4


	//----- nvinfo : EIATTR_REGCOUNT
	.align		4
        /*0000*/ 	.byte	0x04, 0x2f
        /*0002*/ 	.short	(.L_1 - .L_0)
	.align		4
.L_0:
        /*0004*/ 	.word	index@(_Z9changeMatPiS_)
        /*0008*/ 	.word	0x0000000b


	//----- nvinfo : EIATTR_FRAME_SIZE
	.align		4
.L_1:
        /*000c*/ 	.byte	0x04, 0x11
        /*000e*/ 	.short	(.L_3 - .L_2)
	.align		4
.L_2:
        /*0010*/ 	.word	index@(_Z9changeMatPiS_)
        /*0014*/ 	.word	0x00000000


	//----- nvinfo : EIATTR_MIN_STACK_SIZE
	.align		4
.L_3:
        /*0018*/ 	.byte	0x04, 0x12
        /*001a*/ 	.short	(.L_5 - .L_4)
	.align		4
.L_4:
        /*001c*/ 	.word	index@(_Z9changeMatPiS_)
        /*0020*/ 	.word	0x00000000
.L_5:


//--------------------- .nv.compat                --------------------------
	.section	.nv.compat,"",@"SHT_CUDA_COMPAT_INFO"
	.align	4
        /*0000*/ 	.byte	0x02, 0x09, 0x00, 0x00, 0x02, 0x02, 0x01, 0x00, 0x02, 0x05, 0x05, 0x00, 0x03, 0x07, 0x01, 0x01
        /*0010*/ 	.byte	0x02, 0x03, 0x00, 0x00, 0x02, 0x06, 0x01, 0x00, 0x04, 0x0b, 0x08, 0x00, 0x09, 0x00, 0x00, 0x00
        /*0020*/ 	.byte	0x00, 0x00, 0x00, 0x00


//--------------------- .nv.info._Z9changeMatPiS_ --------------------------
	.section	.nv.info._Z9changeMatPiS_,"",@"SHT_CUDA_INFO"
	.sectionflags	@""
	.align	4


	//----- nvinfo : EIATTR_CUDA_API_VERSION
	.align		4
        /*0000*/ 	.byte	0x04, 0x37
        /*0002*/ 	.short	(.L_7 - .L_6)
.L_6:
        /*0004*/ 	.word	0x00000082


	//----- nvinfo : EIATTR_KPARAM_INFO
	.align		4
.L_7:
        /*0008*/ 	.byte	0x04, 0x17
        /*000a*/ 	.short	(.L_9 - .L_8)
.L_8:
        /*000c*/ 	.word	0x00000000
        /*0010*/ 	.short	0x0001
        /*0012*/ 	.short	0x0008
        /*0014*/ 	.byte	0x00, 0xf5, 0x21, 0x00


	//----- nvinfo : EIATTR_KPARAM_INFO
	.align		4
.L_9:
        /*0018*/ 	.byte	0x04, 0x17
        /*001a*/ 	.short	(.L_11 - .L_10)
.L_10:
        /*001c*/ 	.word	0x00000000
        /*0020*/ 	.short	0x0000
        /*0022*/ 	.short	0x0000
        /*0024*/ 	.byte	0x00, 0xf5, 0x21, 0x00


	//----- nvinfo : EIATTR_SPARSE_MMA_MASK
	.align		4
.L_11:
        /*0028*/ 	.byte	0x03, 0x50
        /*002a*/ 	.short	0x0000


	//----- nvinfo : EIATTR_MAXREG_COUNT
	.align		4
        /*002c*/ 	.byte	0x03, 0x1b
        /*002e*/ 	.short	0x00ff


	//----- nvinfo : EIATTR_MERCURY_ISA_VERSION
	.align		4
        /*0030*/ 	.byte	0x03, 0x5f
        /*0032*/ 	.short	0x0101


	//----- nvinfo : EIATTR_VRC_CTA_INIT_COUNT
	.align		4
        /*0034*/ 	.byte	0x02, 0x4a
	.zero		1
	.zero		1


	//----- nvinfo : EIATTR_EXIT_INSTR_OFFSETS
	.align		4
        /*0038*/ 	.byte	0x04, 0x1c
        /*003a*/ 	.short	(.L_13 - .L_12)


	//   ....[0]....
.L_12:
        /*003c*/ 	.word	0x000003c0


	//----- nvinfo : EIATTR_CRS_STACK_SIZE
	.align		4
.L_13:
        /*0040*/ 	.byte	0x04, 0x1e
        /*0042*/ 	.short	(.L_15 - .L_14)
.L_14:
        /*0044*/ 	.word	0x00000000


	//----- nvinfo : EIATTR_CBANK_PARAM_SIZE
	.align		4
.L_15:
        /*0048*/ 	.byte	0x03, 0x19
        /*004a*/ 	.short	0x0010


	//----- nvinfo : EIATTR_PARAM_CBANK
	.align		4
        /*004c*/ 	.byte	0x04, 0x0a
        /*004e*/ 	.short	(.L_17 - .L_16)
	.align		4
.L_16:
        /*0050*/ 	.word	index@(.nv.constant0._Z9changeMatPiS_)
        /*0054*/ 	.short	0x0380
        /*0056*/ 	.short	0x0010


	//----- nvinfo : EIATTR_SW_WAR
	.align		4
.L_17:
        /*0058*/ 	.byte	0x04, 0x36
        /*005a*/ 	.short	(.L_19 - .L_18)
.L_18:
        /*005c*/ 	.word	0x00000008
.L_19:


//--------------------- .nv.callgraph             --------------------------
	.section	.nv.callgraph,"",@"SHT_CUDA_CALLGRAPH"
	.align	4
	.sectionentsize	8
	.align		4
        /*0000*/ 	.word	0x00000000
	.align		4
        /*0004*/ 	.word	0xffffffff
	.align		4
        /*0008*/ 	.word	0x00000000
	.align		4
        /*000c*/ 	.word	0xfffffffe
	.align		4
        /*0010*/ 	.word	0x00000000
	.align		4
        /*0014*/ 	.word	0xfffffffd
	.align		4
        /*0018*/ 	.word	0x00000000
	.align		4
        /*001c*/ 	.word	0xfffffffc


//--------------------- .text._Z9changeMatPiS_    --------------------------
	.section	.text._Z9changeMatPiS_,"ax",@progbits
	.align	128
        .global         _Z9changeMatPiS_
        .type           _Z9changeMatPiS_,@function
        .size           _Z9changeMatPiS_,(.L_x_10 - _Z9changeMatPiS_)
        .other          _Z9changeMatPiS_,@"STO_CUDA_ENTRY STV_DEFAULT"
_Z9changeMatPiS_:
.text._Z9changeMatPiS_:
[----:B------:R-:W-:Y:S01]  /*0000*/  LDC R1, c[0x0][0x37c] ;  /* 0x0000df00ff017b82 */ /* 0x000fe20000000800 */
[----:B------:R-:W0:Y:S07]  /*0010*/  S2R R4, SR_TID.X ;  /* 0x0000000000047919 */ /* 0x000e2e0000002100 */
[----:B------:R-:W1:Y:S01]  /*0020*/  LDC.64 R2, c[0x0][0x380] ;  /* 0x0000e000ff027b82 */ /* 0x000e620000000a00 */
[----:B------:R-:W0:Y:S01]  /*0030*/  LDCU UR6, c[0x0][0x364] ;  /* 0x00006c80ff0677ac */ /* 0x000e220008000800 */
[----:B------:R-:W0:Y:S01]  /*0040*/  S2R R5, SR_TID.Y ;  /* 0x0000000000057919 */ /* 0x000e220000002200 */
[----:B------:R-:W2:Y:S01]  /*0050*/  LDCU.64 UR4, c[0x0][0x358] ;  /* 0x00006b00ff0477ac */ /* 0x000ea20008000a00 */
[----:B0-----:R-:W-:-:S04]  /*0060*/  IMAD R5, R4, UR6, R5 ;  /* 0x0000000604057c24 */ /* 0x001fc8000f8e0205 */
[----:B-1----:R-:W-:-:S05]  /*0070*/  IMAD.WIDE.U32 R2, R5, 0x4, R2 ;  /* 0x0000000405027825 */ /* 0x002fca00078e0002 */
[----:B--2---:R0:W5:Y:S01]  /*0080*/  LDG.E R0, desc[UR4][R2.64] ;  /* 0x0000000402007981 */ /* 0x004162000c1e1900 */
[C---:B------:R-:W-:Y:S01]  /*0090*/  ISETP.GE.U32.AND P0, PT, R4.reuse, 0x3, PT ;  /* 0x000000030400780c */ /* 0x040fe20003f06070 */
[----:B------:R-:W-:Y:S01]  /*00a0*/  VIADD R4, R4, 0x1 ;  /* 0x0000000104047836 */ /* 0x000fe20000000000 */
[----:B------:R-:W-:Y:S01]  /*00b0*/  BSSY.RECONVERGENT B0, `(.L_x_0) ;  /* 0x0000024000007945 */ /* 0x000fe20003800200 */
[----:B------:R-:W-:-:S03]  /*00c0*/  HFMA2 R7, -RZ, RZ, 0, 5.9604644775390625e-08 ;  /* 0x00000001ff077431 */ /* 0x000fc600000001ff */
[----:B------:R-:W-:-:S07]  /*00d0*/  LOP3.LUT R6, R4, 0x3, RZ, 0xc0, !PT ;  /* 0x0000000304067812 */ /* 0x000fce00078ec0ff */
[----:B0-----:R-:W-:Y:S05]  /*00e0*/  @!P0 BRA `(.L_x_1) ;  /* 0x0000000000808947 */ /* 0x001fea0003800000 */
[----:B------:R-:W-:Y:S01]  /*00f0*/  LOP3.LUT R4, R4, 0x7fc, RZ, 0xc0, !PT ;  /* 0x000007fc04047812 */ /* 0x000fe200078ec0ff */
[----:B-----5:R-:W-:Y:S01]  /*0100*/  IMAD R2, R0, R0, RZ ;  /* 0x0000000000027224 */ /* 0x020fe200078e02ff */
[----:B------:R-:W-:-:S03]  /*0110*/  MOV R7, 0x1 ;  /* 0x0000000100077802 */ /* 0x000fc60000000f00 */
[----:B------:R-:W-:Y:S02]  /*0120*/  IMAD.MOV R4, RZ, RZ, -R4 ;  /* 0x000000ffff047224 */ /* 0x000fe400078e0a04 */
[----:B------:R-:W-:-:S03]  /*0130*/  IMAD R2, R2, R2, RZ ;  /* 0x0000000202027224 */ /* 0x000fc600078e02ff */
[----:B------:R-:W-:-:S13]  /*0140*/  ISETP.GE.AND P0, PT, R4, RZ, PT ;  /* 0x000000ff0400720c */ /* 0x000fda0003f06270 */
[----:B------:R-:W-:Y:S05]  /*0150*/  @P0 BRA `(.L_x_2) ;  /* 0x0000000000540947 */ /* 0x000fea0003800000 */
[----:B------:R-:W-:Y:S01]  /*0160*/  IMAD.MOV R3, RZ, RZ, -R4 ;  /* 0x000000ffff037224 */ /* 0x000fe200078e0a04 */
[----:B------:R-:W-:Y:S01]  /*0170*/  BSSY.RECONVERGENT B1, `(.L_x_3) ;  /* 0x000000b000017945 */ /* 0x000fe20003800200 */
[----:B------:R-:W-:-:S03]  /*0180*/  PLOP3.LUT P0, PT, PT, PT, PT, 0x80, 0x8 ;  /* 0x000000000008781c */ /* 0x000fc60003f0f070 */
[----:B------:R-:W-:-:S13]  /*0190*/  ISETP.GT.AND P1, PT, R3, 0xc, PT ;  /* 0x0000000c0300780c */ /* 0x000fda0003f24270 */
[----:B------:R-:W-:Y:S05]  /*01a0*/  @!P1 BRA `(.L_x_4) ;  /* 0x00000000001c9947 */ /* 0x000fea0003800000 */
[----:B------:R-:W-:Y:S01]  /*01b0*/  PLOP3.LUT P0, PT, PT, PT, PT, 0x8, 0x80 ;  /* 0x000000000080781c */ /* 0x000fe20003f0e170 */
[----:B------:R-:W-:-:S12]  /*01c0*/  IMAD R8, R2, R2, RZ ;  /* 0x0000000202087224 */ /* 0x000fd800078e02ff */
.L_x_5:
[----:B------:R-:W-:Y:S01]  /*01d0*/  IADD3 R4, PT, PT, R4, 0x10, RZ ;  /* 0x0000001004047810 */ /* 0x000fe20007ffe0ff */
[----:B------:R-:W-:-:S03]  /*01e0*/  IMAD R7, R7, R8, RZ ;  /* 0x0000000807077224 */ /* 0x000fc600078e02ff */
[----:B------:R-:W-:Y:S01]  /*01f0*/  ISETP.GE.AND P1, PT, R4, -0xc, PT ;  /* 0xfffffff40400780c */ /* 0x000fe20003f26270 */
[----:B------:R-:W-:-:S12]  /*0200*/  IMAD R7, R7, R8, RZ ;  /* 0x0000000807077224 */ /* 0x000fd800078e02ff */
[----:B------:R-:W-:Y:S05]  /*0210*/  @!P1 BRA `(.L_x_5) ;  /* 0xfffffffc00ec9947 */ /* 0x000fea000383ffff */
.L_x_4:
[----:B------:R-:W-:Y:S05]  /*0220*/  BSYNC.RECONVERGENT B1 ;  /* 0x0000000000017941 */ /* 0x000fea0003800200 */
.L_x_3:
[----:B------:R-:W-:-:S05]  /*0230*/  IMAD.MOV R3, RZ, RZ, -R4 ;  /* 0x000000ffff037224 */ /* 0x000fca00078e0a04 */
[----:B------:R-:W-:-:S13]  /*0240*/  ISETP.GT.AND P1, PT, R3, 0x4, PT ;  /* 0x000000040300780c */ /* 0x000fda0003f24270 */
[----:B------:R-:W-:Y:S01]  /*0250*/  @P1 PLOP3.LUT P0, PT, PT, PT, PT, 0x8, 0x80 ;  /* 0x000000000080181c */ /* 0x000fe20003f0e170 */
[----:B------:R-:W-:Y:S01]  /*0260*/  @P1 IMAD R3, R7, R2, RZ ;  /* 0x0000000207031224 */ /* 0x000fe200078e02ff */
[----:B------:R-:W-:-:S03]  /*0270*/  @P1 IADD3 R4, PT, PT, R4, 0x8, RZ ;  /* 0x0000000804041810 */ /* 0x000fc60007ffe0ff */
[----:B------:R-:W-:Y:S01]  /*0280*/  @P1 IMAD R7, R2, R3, RZ ;  /* 0x0000000302071224 */ /* 0x000fe200078e02ff */
[----:B------:R-:W-:-:S13]  /*0290*/  ISETP.NE.OR P0, PT, R4, RZ, P0 ;  /* 0x000000ff0400720c */ /* 0x000fda0000705670 */
[----:B------:R-:W-:Y:S05]  /*02a0*/  @!P0 BRA `(.L_x_1) ;  /* 0x0000000000108947 */ /* 0x000fea0003800000 */
.L_x_2:
[----:B------:R-:W-:Y:S02]  /*02b0*/  VIADD R4, R4, 0x4 ;  /* 0x0000000404047836 */ /* 0x000fe40000000000 */
[----:B------:R-:W-:-:S03]  /*02c0*/  IMAD R7, R2, R7, RZ ;  /* 0x0000000702077224 */ /* 0x000fc600078e02ff */
[----:B------:R-:W-:-:S13]  /*02d0*/  ISETP.NE.AND P0, PT, R4, RZ, PT ;  /* 0x000000ff0400720c */ /* 0x000fda0003f05270 */
[----:B------:R-:W-:Y:S05]  /*02e0*/  @P0 BRA `(.L_x_2) ;  /* 0xfffffffc00f00947 */ /* 0x000fea000383ffff */
.L_x_1:
[----:B------:R-:W-:Y:S05]  /*02f0*/  BSYNC.RECONVERGENT B0 ;  /* 0x0000000000007941 */ /* 0x000fea0003800200 */
.L_x_0:
[----:B------:R-:W0:Y:S01]  /*0300*/  LDC.64 R2, c[0x0][0x388] ;  /* 0x0000e200ff027b82 */ /* 0x000e220000000a00 */
[----:B------:R-:W-:Y:S01]  /*0310*/  ISETP.NE.AND P0, PT, R6, RZ, PT ;  /* 0x000000ff0600720c */ /* 0x000fe20003f05270 */
[----:B------:R-:W-:Y:S01]  /*0320*/  BSSY.RECONVERGENT B0, `(.L_x_6) ;  /* 0x0000008000007945 */ /* 0x000fe20003800200 */
[----:B0-----:R-:W-:-:S11]  /*0330*/  IMAD.WIDE.U32 R2, R5, 0x4, R2 ;  /* 0x0000000405027825 */ /* 0x001fd600078e0002 */
[----:B------:R-:W-:Y:S05]  /*0340*/  @!P0 BRA `(.L_x_7) ;  /* 0x0000000000148947 */ /* 0x000fea0003800000 */
[----:B------:R-:W-:-:S07]  /*0350*/  IADD3 R6, PT, PT, -R6, RZ, RZ ;  /* 0x000000ff06067210 */ /* 0x000fce0007ffe1ff */
.L_x_8:
[----:B------:R-:W-:Y:S02]  /*0360*/  VIADD R6, R6, 0x1 ;  /* 0x0000000106067836 */ /* 0x000fe40000000000 */
[----:B-----5:R-:W-:-:S03]  /*0370*/  IMAD R7, R0, R7, RZ ;  /* 0x0000000700077224 */ /* 0x020fc600078e02ff */
[----:B------:R-:W-:-:S13]  /*0380*/  ISETP.NE.AND P0, PT, R6, RZ, PT ;  /* 0x000000ff0600720c */ /* 0x000fda0003f05270 */
[----:B------:R-:W-:Y:S05]  /*0390*/  @P0 BRA `(.L_x_8) ;  /* 0xfffffffc00f00947 */ /* 0x000fea000383ffff */
.L_x_7:
[----:B------:R-:W-:Y:S05]  /*03a0*/  BSYNC.RECONVERGENT B0 ;  /* 0x0000000000007941 */ /* 0x000fea0003800200 */
.L_x_6:
[----:B------:R-:W-:Y:S01]  /*03b0*/  STG.E desc[UR4][R2.64], R7 ;  /* 0x0000000702007986 */ /* 0x000fe2000c101904 */
[----:B------:R-:W-:Y:S05]  /*03c0*/  EXIT ;  /* 0x000000000000794d */ /* 0x000fea0003800000 */
.L_x_9:
[----:B------:R-:W-:-:S00]  /*03d0*/  BRA `(.L_x_9) ;  /* 0xfffffffc00fc7947 */ /* 0x000fc0000383ffff */
[----:B------:R-:W-:-:S00]  /*03e0*/  NOP ;  /* 0x0000000000007918 */ /* 0x000fc00000000000 */
        /* <DEDUP_REMOVED lines=9> */
.L_x_10:


//--------------------- .nv.shared.reserved.0     --------------------------
	.section	.nv.shared.reserved.0,"aw",@nobits
	.weak		__nv_reservedSMEM_offset_0_alias
	.size		__nv_reservedSMEM_offset_0_alias, 0, 64
	.other		__nv_reservedSMEM_offset_0_alias,@"STO_CUDA_RESERVED_SHARED STV_DEFAULT"
__nv_reservedSMEM_offset_0_alias:
	.zero		0
	.zero		64


//--------------------- .nv.constant0._Z9changeMatPiS_ --------------------------
	.section	.nv.constant0._Z9changeMatPiS_,"a",@progbits
	.sectionflags	@""
	.align	4
.nv.constant0._Z9changeMatPiS_:
	.zero		912


//--------------------- SYMBOLS --------------------------

	.type		.nv.reservedSmem.offset0,@object
	.size		.nv.reservedSmem.offset0,0x4
